	.headerflags	@"EF_CUDA_TEXMODE_UNIFIED EF_CUDA_64BIT_ADDRESS EF_CUDA_ACCELERATORS EF_CUDA_SM90 EF_CUDA_VIRTUAL_SM(EF_CUDA_SM90)"
	.elftype	@"ET_EXEC"


//--------------------- .nv.info                  --------------------------
	.section	.nv.info,"",@"SHT_CUDA_INFO"
	.align	4


	//----- nvinfo : EIATTR_REGCOUNT
	.align		4
        /*0000*/ 	.byte	0x04, 0x2f
        /*0002*/ 	.short	(.L_1 - .L_0)
	.align		4
.L_0:
        /*0004*/ 	.word	index@(triton_mm)
        /*0008*/ 	.word	0x00000046


	//----- nvinfo : EIATTR_MIN_STACK_SIZE
	.align		4
.L_1:
        /*000c*/ 	.byte	0x04, 0x12
        /*000e*/ 	.short	(.L_3 - .L_2)
	.align		4
.L_2:
        /*0010*/ 	.word	index@(triton_mm)
        /*0014*/ 	.word	0x00000000


	//----- nvinfo : EIATTR_FRAME_SIZE
	.align		4
.L_3:
        /*0018*/ 	.byte	0x04, 0x11
        /*001a*/ 	.short	(.L_5 - .L_4)
	.align		4
.L_4:
        /*001c*/ 	.word	index@(triton_mm)
        /*0020*/ 	.word	0x00000000


	//----- nvinfo : EIATTR_MIN_STACK_SIZE
	.align		4
.L_5:
        /*0024*/ 	.byte	0x04, 0x12
        /*0026*/ 	.short	(.L_7 - .L_6)
	.align		4
.L_6:
        /*0028*/ 	.word	index@(triton_mm)
        /*002c*/ 	.word	0x00000000
.L_7:


//--------------------- .nv.info.triton_mm        --------------------------
	.section	.nv.info.triton_mm,"",@"SHT_CUDA_INFO"
	.sectionflags	@""
	.align	4


	//----- nvinfo : EIATTR_CUDA_API_VERSION
	.align		4
        /*0000*/ 	.byte	0x04, 0x37
        /*0002*/ 	.short	(.L_9 - .L_8)
.L_8:
        /*0004*/ 	.word	0x0000007c


	//----- nvinfo : EIATTR_KPARAM_INFO
	.align		4
.L_9:
        /*0008*/ 	.byte	0x04, 0x17
        /*000a*/ 	.short	(.L_11 - .L_10)
.L_10:
        /*000c*/ 	.word	0x00000000
        /*0010*/ 	.short	0x0002
        /*0012*/ 	.short	0x0010
        /*0014*/ 	.byte	0x00, 0xf0, 0x21, 0x00


	//----- nvinfo : EIATTR_KPARAM_INFO
	.align		4
.L_11:
        /*0018*/ 	.byte	0x04, 0x17
        /*001a*/ 	.short	(.L_13 - .L_12)
.L_12:
        /*001c*/ 	.word	0x00000000
        /*0020*/ 	.short	0x0001
        /*0022*/ 	.short	0x0008
        /*0024*/ 	.byte	0x00, 0xf0, 0x21, 0x00


	//----- nvinfo : EIATTR_KPARAM_INFO
	.align		4
.L_13:
        /*0028*/ 	.byte	0x04, 0x17
        /*002a*/ 	.short	(.L_15 - .L_14)
.L_14:
        /*002c*/ 	.word	0x00000000
        /*0030*/ 	.short	0x0000
        /*0032*/ 	.short	0x0000
        /*0034*/ 	.byte	0x00, 0xf0, 0x21, 0x00


	//----- nvinfo : EIATTR_SPARSE_MMA_MASK
	.align		4
.L_15:
        /*0038*/ 	.byte	0x03, 0x50
        /*003a*/ 	.short	0x0000


	//----- nvinfo : EIATTR_MAXREG_COUNT
	.align		4
        /*003c*/ 	.byte	0x03, 0x1b
        /*003e*/ 	.short	0x00ff


	//----- nvinfo : EIATTR_EXIT_INSTR_OFFSETS
	.align		4
        /*0040*/ 	.byte	0x04, 0x1c
        /*0042*/ 	.short	(.L_17 - .L_16)


	//   ....[0]....
.L_16:
        /*0044*/ 	.word	0x00003360


	//   ....[1]....
        /*0048*/ 	.word	0x00003390


	//----- nvinfo : EIATTR_MAX_THREADS
	.align		4
.L_17:
        /*004c*/ 	.byte	0x04, 0x05
        /*004e*/ 	.short	(.L_19 - .L_18)
.L_18:
        /*0050*/ 	.word	0x00000080
        /*0054*/ 	.word	0x00000001
        /*0058*/ 	.word	0x00000001


	//----- nvinfo : EIATTR_CBANK_PARAM_SIZE
	.align		4
.L_19:
        /*005c*/ 	.byte	0x03, 0x19
        /*005e*/ 	.short	0x0018


	//----- nvinfo : EIATTR_PARAM_CBANK
	.align		4
        /*0060*/ 	.byte	0x04, 0x0a
        /*0062*/ 	.short	(.L_21 - .L_20)
	.align		4
.L_20:
        /*0064*/ 	.word	index@(.nv.constant0.triton_mm)
        /*0068*/ 	.short	0x0210
        /*006a*/ 	.short	0x0018


	//----- nvinfo : EIATTR_SW_WAR
	.align		4
.L_21:
        /*006c*/ 	.byte	0x04, 0x36
        /*006e*/ 	.short	(.L_23 - .L_22)
.L_22:
        /*0070*/ 	.word	0x00000008
.L_23:


//--------------------- .nv.callgraph             --------------------------
	.section	.nv.callgraph,"",@"SHT_CUDA_CALLGRAPH"
	.align	4
	.sectionentsize	8
	.align		4
        /*0000*/ 	.word	0x00000000
	.align		4
        /*0004*/ 	.word	0xffffffff
	.align		4
        /*0008*/ 	.word	0x00000000
	.align		4
        /*000c*/ 	.word	0xfffffffe
	.align		4
        /*0010*/ 	.word	0x00000000
	.align		4
        /*0014*/ 	.word	0xfffffffd
	.align		4
        /*0018*/ 	.word	0x00000000
	.align		4
        /*001c*/ 	.word	0xfffffffc


//--------------------- .text.triton_mm           --------------------------
	.section	.text.triton_mm,"ax",@progbits
	.sectionflags	@"SHF_BARRIERS=1"
	.align	128
        .global         triton_mm
        .type           triton_mm,@function
        .size           triton_mm,(.L_x_1 - triton_mm)
        .other          triton_mm,@"STO_CUDA_ENTRY STV_DEFAULT"
triton_mm:
.text.triton_mm:
[----:B------:R-:W1:Y:S08]  /*0000*/  LDC R1, c[0x0][0x28] ;  /* 0x00000a00ff017b82 */ /* 0x000e700000000800 */
[----:B------:R-:W2:Y:S01]  /*0010*/  S2UR UR13, SR_CTAID.X ;  /* 0x00000000000d79c3 */ /* 0x000ea20000002500 */
[----:B------:R-:W-:-:S07]  /*0020*/  ULDC.64 UR14, c[0x0][0x208] ;  /* 0x00008200000e7ab9 */ /* 0x000fce0000000a00 */
[----:B------:R-:W3:Y:S08]  /*0030*/  LDC.64 R66, c[0x0][0x210] ;  /* 0x00008400ff427b82 */ /* 0x000ef00000000a00 */
[----:B------:R-:W4:Y:S01]  /*0040*/  LDC.64 R50, c[0x0][0x218] ;  /* 0x00008600ff327b82 */ /* 0x000f220000000a00 */
[----:B--2---:R-:W-:Y:S02]  /*0050*/  UIMAD.WIDE UR4, UR13, 0x2aaaaaab, URZ ;  /* 0x2aaaaaab0d0478a5 */ /* 0x004fe4000f8e023f */
[----:B------:R-:W-:-:S02]  /*0060*/  UISETP.GE.AND UP2, UPT, UR13, URZ, UPT ;  /* 0x0000003f0d00728c */ /* 0x000fc4000bf46270 */
[----:B------:R-:W-:-:S04]  /*0070*/  USHF.R.U32.HI UR4, URZ, 0x1f, UR5 ;  /* 0x0000001f3f047899 */ /* 0x000fc80008011605 */
[----:B------:R-:W-:-:S03]  /*0080*/  ULEA.HI.SX32 UR6, UR5, UR4, 0x1b ;  /* 0x0000000405067291 */ /* 0x000fc6000f8fda3f */
[----:B------:R-:W-:Y:S01]  /*0090*/  UMOV UR4, 0xfffffff8 ;  /* 0xfffffff800047882 */ /* 0x000fe20000000000 */
[----:B------:R-:W-:Y:S02]  /*00a0*/  UIMAD UR8, UR6, -0xc0, UR13 ;  /* 0xffffff40060878a4 */ /* 0x000fe4000f8e020d */
[----:B------:R-:W-:-:S04]  /*00b0*/  UIMAD UR4, UR6, UR4, 0x1 ;  /* 0x00000001060474a4 */ /* 0x000fc8000f8e0204 */
[----:B------:R-:W-:Y:S01]  /*00c0*/  UISETP.LT.AND UP0, UPT, UR4, 0x8, UPT ;  /* 0x000000080400788c */ /* 0x000fe2000bf01270 */
[----:B------:R-:W-:-:S03]  /*00d0*/  IMAD.U32 R4, RZ, RZ, UR8 ;  /* 0x00000008ff047e24 */ /* 0x000fc6000f8e00ff */
[----:B------:R-:W-:Y:S02]  /*00e0*/  USEL UR7, UR4, 0x8, UP0 ;  /* 0x0000000804077887 */ /* 0x000fe40008000000 */
[----:B------:R-:W-:Y:S01]  /*00f0*/  IABS R4, R4 ;  /* 0x0000000400047213 */ /* 0x000fe20000000000 */
[----:B------:R-:W-:Y:S01]  /*0100*/  UMOV UR4, URZ ;  /* 0x0000003f00047c82 */ /* 0x000fe20008000000 */
[----:B------:R-:W-:Y:S02]  /*0110*/  ULOP3.LUT UR8, UR8, UR7, URZ, 0x3c, !UPT ;  /* 0x0000000708087292 */ /* 0x000fe4000f8e3c3f */
[----:B------:R-:W-:Y:S01]  /*0120*/  IMAD.U32 R3, RZ, RZ, UR7 ;  /* 0x00000007ff037e24 */ /* 0x000fe2000f8e00ff */
[----:B------:R-:W-:-:S04]  /*0130*/  R2UR UR10, R4 ;  /* 0x00000000040a72ca */ /* 0x000fc800000e0000 */
[-C--:B------:R-:W-:Y:S02]  /*0140*/  IABS R0, R3.reuse ;  /* 0x0000000300007213 */ /* 0x080fe40000000000 */
[----:B------:R-:W-:Y:S02]  /*0150*/  IABS R3, R3 ;  /* 0x0000000300037213 */ /* 0x000fe40000000000 */
[----:B------:R-:W-:-:S13]  /*0160*/  R2UR UR16, R0 ;  /* 0x00000000001072ca */ /* 0x000fda00000e0000 */
[----:B------:R-:W2:Y:S08]  /*0170*/  I2F.RP R0, UR16 ;  /* 0x0000001000007d06 */ /* 0x000eb00008209400 */
[----:B--2---:R-:W2:Y:S02]  /*0180*/  MUFU.RCP R0, R0 ;  /* 0x0000000000007308 */ /* 0x004ea40000001000 */
[----:B--2---:R-:W-:-:S02]  /*0190*/  VIADD R2, R0, 0xffffffe ;  /* 0x0ffffffe00027836 */ /* 0x004fc40000000000 */
[----:B------:R-:W-:-:S04]  /*01a0*/  IMAD.MOV R0, RZ, RZ, -R3 ;  /* 0x000000ffff007224 */ /* 0x000fc800078e0a03 */
[----:B------:R-:W2:Y:S01]  /*01b0*/  F2I.FTZ.U32.TRUNC.NTZ R2, R2 ;  /* 0x0000000200027305 */ /* 0x000ea2000021f000 */
[----:B------:R-:W-:Y:S02]  /*01c0*/  R2UR UR11, R0 ;  /* 0x00000000000b72ca */ /* 0x000fe400000e0000 */
[----:B------:R-:W5:Y:S01]  /*01d0*/  S2R R0, SR_TID.X ;  /* 0x0000000000007919 */ /* 0x000f620000002100 */
[----:B--2---:R-:W-:-:S13]  /*01e0*/  R2UR UR5, R2 ;  /* 0x00000000020572ca */ /* 0x004fda00000e0000 */
[----:B------:R-:W-:-:S04]  /*01f0*/  UIADD3 UR9, URZ, -UR5, URZ ;  /* 0x800000053f097290 */ /* 0x000fc8000fffe03f */
[----:B------:R-:W-:Y:S01]  /*0200*/  UIMAD UR9, UR9, UR16, URZ ;  /* 0x00000010090972a4 */ /* 0x000fe2000f8e023f */
[----:B-1---5:R-:W-:-:S03]  /*0210*/  SHF.R.U32.HI R8, RZ, 0x3, R0 ;  /* 0x00000003ff087819 */ /* 0x022fc60000011600 */
[----:B------:R-:W-:Y:S01]  /*0220*/  UIMAD.WIDE.U32 UR4, UR5, UR9, UR4 ;  /* 0x00000009050472a5 */ /* 0x000fe2000f8e0004 */
[C---:B------:R-:W-:Y:S01]  /*0230*/  IMAD.SHL.U32 R9, R0.reuse, 0x8, RZ ;  /* 0x0000000800097824 */ /* 0x040fe200078e00ff */
[--C-:B------:R-:W-:Y:S01]  /*0240*/  SHF.R.U32.HI R47, RZ, 0x4, R0.reuse ;  /* 0x00000004ff2f7819 */ /* 0x100fe20000011600 */
[----:B------:R-:W-:Y:S01]  /*0250*/  IMAD.SHL.U32 R43, R0, 0x40, RZ ;  /* 0x00000040002b7824 */ /* 0x000fe200078e00ff */
[----:B------:R-:W-:Y:S02]  /*0260*/  SGXT.U32 R8, R8, 0x4 ;  /* 0x000000040808781a */ /* 0x000fe40000000000 */
[----:B------:R-:W-:Y:S01]  /*0270*/  LOP3.LUT R11, R9, 0x38, R0, 0x48, !PT ;  /* 0x00000038090b7812 */ /* 0x000fe200078e4800 */
[----:B------:R-:W-:Y:S01]  /*0280*/  UMOV UR9, UR5 ;  /* 0x0000000500097c82 */ /* 0x000fe20008000000 */
[C---:B------:R-:W-:Y:S01]  /*0290*/  LOP3.LUT R2, R8.reuse, 0x10, RZ, 0xfc, !PT ;  /* 0x0000001008027812 */ /* 0x040fe200078efcff */
[----:B------:R-:W-:Y:S01]  /*02a0*/  UIMAD.WIDE.U32 UR4, UR9, UR10, URZ ;  /* 0x0000000a090472a5 */ /* 0x000fe2000f8e003f */
[C---:B------:R-:W-:Y:S01]  /*02b0*/  LOP3.LUT R44, R8.reuse, 0x20, RZ, 0xfc, !PT ;  /* 0x00000020082c7812 */ /* 0x040fe200078efcff */
[C-C-:B------:R-:W-:Y:S01]  /*02c0*/  IMAD R48, R8.reuse, 0x40, R11.reuse ;  /* 0x0000004008307824 */ /* 0x140fe200078e020b */
[C---:B------:R-:W-:Y:S01]  /*02d0*/  LOP3.LUT R7, R8.reuse, 0x30, RZ, 0xfc, !PT ;  /* 0x0000003008077812 */ /* 0x040fe200078efcff */
[----:B------:R-:W-:Y:S01]  /*02e0*/  UIMAD UR4, UR5, UR11, UR10 ;  /* 0x0000000b050472a4 */ /* 0x000fe2000f8e020a */
[----:B------:R-:W-:Y:S01]  /*02f0*/  LOP3.LUT R6, R8, 0x40, RZ, 0xfc, !PT ;  /* 0x0000004008067812 */ /* 0x000fe200078efcff */
[--C-:B------:R-:W-:Y:S01]  /*0300*/  IMAD R2, R2, 0x40, R11.reuse ;  /* 0x0000004002027824 */ /* 0x100fe200078e020b */
[----:B------:R-:W-:Y:S01]  /*0310*/  LOP3.LUT R5, R8, 0x50, RZ, 0xfc, !PT ;  /* 0x0000005008057812 */ /* 0x000fe200078efcff */
[----:B------:R-:W-:Y:S01]  /*0320*/  UISETP.GT.U32.AND UP1, UPT, UR16, UR4, UPT ;  /* 0x000000041000728c */ /* 0x000fe2000bf24070 */
[--C-:B------:R-:W-:Y:S01]  /*0330*/  IMAD R44, R44, 0x40, R11.reuse ;  /* 0x000000402c2c7824 */ /* 0x100fe200078e020b */
[----:B------:R-:W1:Y:S01]  /*0340*/  S2UR UR10, SR_CgaCtaId ;  /* 0x00000000000a79c3 */ /* 0x000e620000008800 */
[--C-:B------:R-:W-:Y:S01]  /*0350*/  IMAD R7, R7, 0x40, R11.reuse ;  /* 0x0000004007077824 */ /* 0x100fe200078e020b */
[----:B------:R-:W-:Y:S01]  /*0360*/  LOP3.LUT R9, R9, 0x38, RZ, 0xc0, !PT ;  /* 0x0000003809097812 */ /* 0x000fe200078ec0ff */
[--C-:B------:R-:W-:Y:S01]  /*0370*/  IMAD R6, R6, 0x40, R11.reuse ;  /* 0x0000004006067824 */ /* 0x100fe200078e020b */
[----:B------:R-:W-:Y:S01]  /*0380*/  SHF.R.U32.HI R46, RZ, 0x5, R0 ;  /* 0x00000005ff2e7819 */ /* 0x000fe20000011600 */
[----:B------:R-:W-:Y:S01]  /*0390*/  IMAD R5, R5, 0x40, R11 ;  /* 0x0000004005057824 */ /* 0x000fe200078e020b */
[----:B------:R-:W-:-:S02]  /*03a0*/  SGXT.U32 R47, R47, 0x1 ;  /* 0x000000012f2f781a */ /* 0x000fc40000000000 */
[----:B------:R-:W-:Y:S01]  /*03b0*/  SGXT.U32 R46, R46, 0x2 ;  /* 0x000000022e2e781a */ /* 0x000fe20000000000 */
[----:B------:R-:W-:Y:S01]  /*03c0*/  @!UP1 UIADD3 UR4, UR4, -UR16, URZ ;  /* 0x8000001004049290 */ /* 0x000fe2000fffe03f */
[----:B------:R-:W-:Y:S01]  /*03d0*/  SHF.R.U32.HI R49, RZ, 0x3, R0 ;  /* 0x00000003ff317819 */ /* 0x000fe20000011600 */
[----:B------:R-:W-:Y:S01]  /*03e0*/  @!UP1 UIADD3 UR5, UR5, 0x1, URZ ;  /* 0x0000000105059890 */ /* 0x000fe2000fffe03f */
[----:B------:R-:W-:Y:S01]  /*03f0*/  LOP3.LUT R43, R43, 0x3c0, RZ, 0xe2, !PT ;  /* 0x000003c02b2b7812 */ /* 0x000fe200078ee2ff */
[----:B------:R-:W-:Y:S01]  /*0400*/  UISETP.GE.U32.AND UP0, UPT, UR4, UR16, UPT ;  /* 0x000000100400728c */ /* 0x000fe2000bf06070 */
[C---:B------:R-:W-:Y:S01]  /*0410*/  IMAD.SHL.U32 R45, R46.reuse, 0x8, RZ ;  /* 0x000000082e2d7824 */ /* 0x040fe200078e00ff */
[----:B------:R-:W-:Y:S01]  /*0420*/  UISETP.GE.AND UP1, UPT, UR8, URZ, UPT ;  /* 0x0000003f0800728c */ /* 0x000fe2000bf26270 */
[----:B------:R-:W-:Y:S01]  /*0430*/  SGXT.U32 R49, R49, 0x1 ;  /* 0x000000013131781a */ /* 0x000fe20000000000 */
[----:B------:R-:W-:Y:S01]  /*0440*/  ULOP3.LUT UR8, URZ, UR7, URZ, 0x33, !UPT ;  /* 0x000000073f087292 */ /* 0x000fe2000f8e333f */
[----:B------:R-:W-:Y:S01]  /*0450*/  IMAD.SHL.U32 R46, R46, 0x2, RZ ;  /* 0x000000022e2e7824 */ /* 0x000fe200078e00ff */
[----:B------:R-:W-:-:S05]  /*0460*/  UMOV UR4, 0x400 ;  /* 0x0000040000047882 */ /* 0x000fca0000000000 */
[----:B------:R-:W-:Y:S02]  /*0470*/  @UP0 UIADD3 UR5, UR5, 0x1, URZ ;  /* 0x0000000105050890 */ /* 0x000fe4000fffe03f */
[----:B------:R-:W-:Y:S02]  /*0480*/  UISETP.NE.AND UP0, UPT, UR7, URZ, UPT ;  /* 0x0000003f0700728c */ /* 0x000fe4000bf05270 */
[----:B------:R-:W-:Y:S02]  /*0490*/  @!UP1 UIADD3 UR5, -UR5, URZ, URZ ;  /* 0x0000003f05059290 */ /* 0x000fe4000fffe13f */
[----:B-1----:R-:W-:Y:S02]  /*04a0*/  UPRMT UR10, UR10, 0x654, UR4 ;  /* 0x000006540a0a7896 */ /* 0x002fe40008000004 */
[----:B------:R-:W-:-:S04]  /*04b0*/  USEL UR5, UR8, UR5, !UP0 ;  /* 0x0000000508057287 */ /* 0x000fc8000c000000 */
[----:B------:R-:W-:Y:S01]  /*04c0*/  USHF.L.U32 UR7, UR5, 0x7, URZ ;  /* 0x0000000705077899 */ /* 0x000fe2000800063f */
[----:B------:R-:W-:Y:S02]  /*04d0*/  LEA R48, R48, UR10, 0x1 ;  /* 0x0000000a30307c11 */ /* 0x000fe4000f8e08ff */
[----:B------:R-:W-:Y:S02]  /*04e0*/  LEA R2, R2, UR10, 0x1 ;  /* 0x0000000a02027c11 */ /* 0x000fe4000f8e08ff */
[----:B------:R-:W-:Y:S01]  /*04f0*/  LEA R44, R44, UR10, 0x1 ;  /* 0x0000000a2c2c7c11 */ /* 0x000fe2000f8e08ff */
[----:B------:R-:W-:Y:S01]  /*0500*/  IMAD.U32 R13, RZ, RZ, UR7 ;  /* 0x00000007ff0d7e24 */ /* 0x000fe2000f8e00ff */
[----:B------:R-:W-:Y:S01]  /*0510*/  LOP3.LUT R10, R8, UR7, RZ, 0xfc, !PT ;  /* 0x00000007080a7c12 */ /* 0x000fe2000f8efcff */
[----:B------:R-:W-:Y:S01]  /*0520*/  IMAD.U32 R19, RZ, RZ, UR7 ;  /* 0x00000007ff137e24 */ /* 0x000fe2000f8e00ff */
[----:B------:R-:W-:Y:S01]  /*0530*/  LEA R7, R7, UR10, 0x1 ;  /* 0x0000000a07077c11 */ /* 0x000fe2000f8e08ff */
[----:B------:R-:W-:Y:S01]  /*0540*/  IMAD.U32 R15, RZ, RZ, UR7 ;  /* 0x00000007ff0f7e24 */ /* 0x000fe2000f8e00ff */
[----:B------:R-:W-:Y:S01]  /*0550*/  LOP3.LUT R12, R13, 0x20, R8, 0xfe, !PT ;  /* 0x000000200d0c7812 */ /* 0x000fe200078efe08 */
[----:B------:R-:W-:Y:S01]  /*0560*/  IMAD.HI R3, R10, 0x2aaaaaab, RZ ;  /* 0x2aaaaaab0a037827 */ /* 0x000fe200078e02ff */
[----:B------:R-:W-:-:S02]  /*0570*/  LOP3.LUT R14, R19, 0x40, R8, 0xfe, !PT ;  /* 0x00000040130e7812 */ /* 0x000fc400078efe08 */
[----:B------:R-:W-:Y:S01]  /*0580*/  LOP3.LUT R13, R15, 0x30, R8, 0xfe, !PT ;  /* 0x000000300f0d7812 */ /* 0x000fe200078efe08 */
[----:B------:R-:W-:Y:S01]  /*0590*/  IMAD.U32 R21, RZ, RZ, UR7 ;  /* 0x00000007ff157e24 */ /* 0x000fe2000f8e00ff */
[----:B------:R-:W-:Y:S01]  /*05a0*/  SHF.R.U32.HI R4, RZ, 0x1f, R3 ;  /* 0x0000001fff047819 */ /* 0x000fe20000011603 */
[----:B------:R-:W-:Y:S01]  /*05b0*/  IMAD.U32 R23, RZ, RZ, UR7 ;  /* 0x00000007ff177e24 */ /* 0x000fe2000f8e00ff */
[----:B------:R-:W-:Y:S01]  /*05c0*/  LEA R6, R6, UR10, 0x1 ;  /* 0x0000000a06067c11 */ /* 0x000fe2000f8e08ff */
[----:B------:R-:W-:Y:S01]  /*05d0*/  IMAD.U32 R25, RZ, RZ, UR7 ;  /* 0x00000007ff197e24 */ /* 0x000fe2000f8e00ff */
[----:B------:R-:W-:Y:S01]  /*05e0*/  LEA.HI R17, R3, R4, RZ, 0x17 ;  /* 0x0000000403117211 */ /* 0x000fe200078fb8ff */
[----:B------:R-:W-:Y:S01]  /*05f0*/  IMAD.HI R20, R12, 0x2aaaaaab, RZ ;  /* 0x2aaaaaab0c147827 */ /* 0x000fe200078e02ff */
[C---:B------:R-:W-:Y:S02]  /*0600*/  LOP3.LUT R4, R8.reuse, 0x60, RZ, 0xfc, !PT ;  /* 0x0000006008047812 */ /* 0x040fe400078efcff */
[----:B------:R-:W-:Y:S01]  /*0610*/  LOP3.LUT R3, R8, 0x70, RZ, 0xfc, !PT ;  /* 0x0000007008037812 */ /* 0x000fe200078efcff */
[----:B------:R-:W-:Y:S01]  /*0620*/  IMAD R10, R17, -0xc00, R10 ;  /* 0xfffff400110a7824 */ /* 0x000fe200078e020a */
[----:B------:R-:W-:Y:S01]  /*0630*/  LOP3.LUT R15, R21, 0x50, R8, 0xfe, !PT ;  /* 0x00000050150f7812 */ /* 0x000fe200078efe08 */
[--C-:B------:R-:W-:Y:S01]  /*0640*/  IMAD R4, R4, 0x40, R11.reuse ;  /* 0x0000004004047824 */ /* 0x100fe200078e020b */
[----:B------:R-:W-:Y:S01]  /*0650*/  LOP3.LUT R16, R23, 0x60, R8, 0xfe, !PT ;  /* 0x0000006017107812 */ /* 0x000fe200078efe08 */
[----:B------:R-:W-:Y:S01]  /*0660*/  IMAD R3, R3, 0x40, R11 ;  /* 0x0000004003037824 */ /* 0x000fe200078e020b */
[----:B------:R-:W-:Y:S01]  /*0670*/  SHF.R.U32.HI R21, RZ, 0x1f, R20 ;  /* 0x0000001fff157819 */ /* 0x000fe20000011614 */
[----:B------:R-:W-:Y:S01]  /*0680*/  IMAD.U32 R11, RZ, RZ, UR7 ;  /* 0x00000007ff0b7e24 */ /* 0x000fe2000f8e00ff */
[----:B------:R-:W-:Y:S01]  /*0690*/  LEA R5, R5, UR10, 0x1 ;  /* 0x0000000a05057c11 */ /* 0x000fe2000f8e08ff */
[----:B------:R-:W-:Y:S01]  /*06a0*/  IMAD.HI R17, R13, 0x2aaaaaab, RZ ;  /* 0x2aaaaaab0d117827 */ /* 0x000fe200078e02ff */
[----:B------:R-:W-:-:S02]  /*06b0*/  LEA.HI R21, R20, R21, RZ, 0x17 ;  /* 0x0000001514157211 */ /* 0x000fc400078fb8ff */
[----:B------:R-:W-:Y:S01]  /*06c0*/  LOP3.LUT R11, R11, 0x10, R8, 0xfe, !PT ;  /* 0x000000100b0b7812 */ /* 0x000fe200078efe08 */
[----:B------:R-:W-:Y:S01]  /*06d0*/  IMAD.HI R23, R15, 0x2aaaaaab, RZ ;  /* 0x2aaaaaab0f177827 */ /* 0x000fe200078e02ff */
[----:B------:R-:W-:Y:S02]  /*06e0*/  LOP3.LUT R8, R25, 0x70, R8, 0xfe, !PT ;  /* 0x0000007019087812 */ /* 0x000fe400078efe08 */
[----:B------:R-:W-:Y:S01]  /*06f0*/  SHF.R.U32.HI R20, RZ, 0x1f, R17 ;  /* 0x0000001fff147819 */ /* 0x000fe20000011611 */
[----:B------:R-:W-:Y:S01]  /*0700*/  IMAD.HI R18, R11, 0x2aaaaaab, RZ ;  /* 0x2aaaaaab0b127827 */ /* 0x000fe200078e02ff */
[----:B------:R-:W-:Y:S02]  /*0710*/  SHF.R.U32.HI R24, RZ, 0x1f, R23 ;  /* 0x0000001fff187819 */ /* 0x000fe40000011617 */
[----:B------:R-:W-:Y:S01]  /*0720*/  LEA.HI R20, R17, R20, RZ, 0x17 ;  /* 0x0000001411147211 */ /* 0x000fe200078fb8ff */
[----:B------:R-:W-:Y:S01]  /*0730*/  IMAD.HI R25, R16, 0x2aaaaaab, RZ ;  /* 0x2aaaaaab10197827 */ /* 0x000fe200078e02ff */
[----:B------:R-:W-:-:S02]  /*0740*/  SHF.R.U32.HI R19, RZ, 0x1f, R18 ;  /* 0x0000001fff137819 */ /* 0x000fc40000011612 */
[----:B------:R-:W-:Y:S01]  /*0750*/  LEA.HI R24, R23, R24, RZ, 0x17 ;  /* 0x0000001817187211 */ /* 0x000fe200078fb8ff */
[----:B------:R-:W-:Y:S01]  /*0760*/  IMAD.HI R26, R8, 0x2aaaaaab, RZ ;  /* 0x2aaaaaab081a7827 */ /* 0x000fe200078e02ff */
[----:B------:R-:W-:Y:S02]  /*0770*/  LEA.HI R18, R18, R19, RZ, 0x17 ;  /* 0x0000001312127211 */ /* 0x000fe400078fb8ff */
[----:B------:R-:W-:Y:S01]  /*0780*/  LEA R4, R4, UR10, 0x1 ;  /* 0x0000000a04047c11 */ /* 0x000fe2000f8e08ff */
[----:B------:R-:W-:Y:S01]  /*0790*/  IMAD.HI R19, R14, 0x2aaaaaab, RZ ;  /* 0x2aaaaaab0e137827 */ /* 0x000fe200078e02ff */
[----:B------:R-:W-:Y:S02]  /*07a0*/  SHF.R.U32.HI R17, RZ, 0x1f, R26 ;  /* 0x0000001fff117819 */ /* 0x000fe4000001161a */
[----:B------:R-:W-:Y:S01]  /*07b0*/  LEA R3, R3, UR10, 0x1 ;  /* 0x0000000a03037c11 */ /* 0x000fe2000f8e08ff */
[----:B------:R-:W-:Y:S01]  /*07c0*/  IMAD R18, R18, -0xc00, R11 ;  /* 0xfffff40012127824 */ /* 0x000fe200078e020b */
[----:B------:R-:W-:Y:S01]  /*07d0*/  SHF.R.U32.HI R22, RZ, 0x1f, R19 ;  /* 0x0000001fff167819 */ /* 0x000fe20000011613 */
[----:B------:R-:W-:Y:S01]  /*07e0*/  IMAD R12, R21, -0xc00, R12 ;  /* 0xfffff400150c7824 */ /* 0x000fe200078e020c */
[----:B------:R-:W-:Y:S01]  /*07f0*/  LEA.HI R17, R26, R17, RZ, 0x17 ;  /* 0x000000111a117211 */ /* 0x000fe200078fb8ff */
[----:B------:R-:W-:Y:S01]  /*0800*/  IMAD R20, R20, -0xc00, R13 ;  /* 0xfffff40014147824 */ /* 0x000fe200078e020d */
[----:B------:R-:W-:Y:S01]  /*0810*/  LEA.HI R19, R19, R22, RZ, 0x17 ;  /* 0x0000001613137211 */ /* 0x000fe200078fb8ff */
[----:B------:R-:W-:Y:S01]  /*0820*/  IMAD R24, R24, -0xc00, R15 ;  /* 0xfffff40018187824 */ /* 0x000fe200078e020f */
[----:B------:R-:W-:Y:S01]  /*0830*/  SHF.R.U32.HI R22, RZ, 0x1f, R25 ;  /* 0x0000001fff167819 */ /* 0x000fe20000011619 */
[----:B------:R-:W-:Y:S01]  /*0840*/  IMAD R8, R17, -0xc00, R8 ;  /* 0xfffff40011087824 */ /* 0x000fe200078e0208 */
[----:B------:R-:W-:Y:S01]  /*0850*/  LOP3.LUT R17, R47, 0x2, RZ, 0xfc, !PT ;  /* 0x000000022f117812 */ /* 0x000fe200078efcff */
[----:B------:R-:W-:Y:S01]  /*0860*/  IMAD R14, R19, -0xc00, R14 ;  /* 0xfffff400130e7824 */ /* 0x000fe200078e020e */
[----:B------:R-:W-:Y:S01]  /*0870*/  LEA.HI R25, R25, R22, RZ, 0x17 ;  /* 0x0000001619197211 */ /* 0x000fe200078fb8ff */
[--C-:B------:R-:W-:Y:S01]  /*0880*/  IMAD R65, R10, 0x300, R9.reuse ;  /* 0x000003000a417824 */ /* 0x100fe200078e0209 */
[----:B------:R-:W-:Y:S01]  /*0890*/  LOP3.LUT R19, R49, 0x2, RZ, 0xfc, !PT ;  /* 0x0000000231137812 */ /* 0x000fe200078efcff */
[--C-:B------:R-:W-:Y:S01]  /*08a0*/  IMAD R63, R18, 0x300, R9.reuse ;  /* 0x00000300123f7824 */ /* 0x100fe200078e0209 */
[----:B------:R-:W-:Y:S01]  /*08b0*/  LOP3.LUT R17, R17, 0x7, R0, 0x78, !PT ;  /* 0x0000000711117812 */ /* 0x000fe200078e7800 */
[----:B------:R-:W-:Y:S01]  /*08c0*/  IMAD R16, R25, -0xc00, R16 ;  /* 0xfffff40019107824 */ /* 0x000fe200078e0210 */
[----:B------:R-:W-:Y:S01]  /*08d0*/  LOP3.LUT R19, R19, 0x7, R0, 0x78, !PT ;  /* 0x0000000713137812 */ /* 0x000fe200078e7800 */
[----:B------:R-:W-:-:S02]  /*08e0*/  IMAD R61, R12, 0x300, R9 ;  /* 0x000003000c3d7824 */ /* 0x000fc400078e0209 */
[--C-:B------:R-:W-:Y:S02]  /*08f0*/  IMAD R59, R20, 0x300, R9.reuse ;  /* 0x00000300143b7824 */ /* 0x100fe400078e0209 */
[--C-:B------:R-:W-:Y:S02]  /*0900*/  IMAD R57, R14, 0x300, R9.reuse ;  /* 0x000003000e397824 */ /* 0x100fe400078e0209 */
[--C-:B------:R-:W-:Y:S02]  /*0910*/  IMAD R55, R24, 0x300, R9.reuse ;  /* 0x0000030018377824 */ /* 0x100fe400078e0209 */
[--C-:B------:R-:W-:Y:S02]  /*0920*/  IMAD R53, R16, 0x300, R9.reuse ;  /* 0x0000030010357824 */ /* 0x100fe400078e0209 */
[----:B------:R-:W-:Y:S02]  /*0930*/  IMAD R11, R8, 0x300, R9 ;  /* 0x00000300080b7824 */ /* 0x000fe400078e0209 */
[----:B---3--:R-:W-:-:S04]  /*0940*/  IMAD.WIDE.U32 R8, R9, 0x2, R66 ;  /* 0x0000000209087825 */ /* 0x008fc800078e0042 */
[--C-:B----4-:R-:W-:Y:S01]  /*0950*/  IMAD.WIDE R64, R65, 0x2, R50.reuse ;  /* 0x0000000241407825 */ /* 0x110fe200078e0232 */
[----:B------:R-:W-:Y:S01]  /*0960*/  @!PT LDS RZ, [RZ] ;  /* 0x00000000fffff984 */ /* 0x000fe20000000800 */
[----:B------:R-:W-:Y:S01]  /*0970*/  @!PT LDS RZ, [RZ] ;  /* 0x00000000fffff984 */ /* 0x000fe20000000800 */
[----:B------:R-:W-:Y:S01]  /*0980*/  @!PT LDS RZ, [RZ] ;  /* 0x00000000fffff984 */ /* 0x000fe20000000800 */
[----:B------:R-:W-:Y:S03]  /*0990*/  LDGSTS.E.BYPASS.128 [R48], desc[UR14][R8.64] ;  /* 0x0000000008307fae */ /* 0x000fe6000b901c4e */
[--C-:B------:R-:W-:Y:S01]  /*09a0*/  IMAD.WIDE R62, R63, 0x2, R50.reuse ;  /* 0x000000023f3e7825 */ /* 0x100fe200078e0232 */
[----:B------:R-:W0:Y:S03]  /*09b0*/  LDGDEPBAR ;  /* 0x00000000000079af */ /* 0x000e260000000000 */
[--C-:B------:R-:W-:Y:S01]  /*09c0*/  IMAD.WIDE R60, R61, 0x2, R50.reuse ;  /* 0x000000023d3c7825 */ /* 0x100fe200078e0232 */
[----:B------:R-:W-:Y:S03]  /*09d0*/  LDGSTS.E.BYPASS.128 [R48+0x1000], desc[UR14][R64.64] ;  /* 0x0100000040307fae */ /* 0x000fe6000b901c4e */
        /* <DEDUP_REMOVED lines=8> */
[----:B------:R-:W-:Y:S01]  /*0a60*/  IMAD.WIDE R50, R11, 0x2, R50 ;  /* 0x000000020b327825 */ /* 0x000fe200078e0232 */
[----:B------:R-:W-:Y:S03]  /*0a70*/  LDGSTS.E.BYPASS.128 [R5+0x1000], desc[UR14][R54.64] ;  /* 0x0100000036057fae */ /* 0x000fe6000b901c4e */
[----:B------:R-:W-:Y:S01]  /*0a80*/  IMAD.SHL.U32 R10, R47, 0x20, RZ ;  /* 0x000000202f0a7824 */ /* 0x000fe200078e00ff */
[----:B------:R-:W-:Y:S01]  /*0a90*/  LDGSTS.E.BYPASS.128 [R4+0x1000], desc[UR14][R52.64] ;  /* 0x0100000034047fae */ /* 0x000fe2000b901c4e */
[----:B------:R-:W-:-:S02]  /*0aa0*/  IMAD.SHL.U32 R16, R17, 0x8, RZ ;  /* 0x0000000811107824 */ /* 0x000fc400078e00ff */
[----:B------:R-:W-:Y:S01]  /*0ab0*/  IMAD.SHL.U32 R18, R19, 0x8, RZ ;  /* 0x0000000813127824 */ /* 0x000fe200078e00ff */
[----:B------:R-:W-:Y:S02]  /*0ac0*/  LDGSTS.E.BYPASS.128 [R3+0x1000], desc[UR14][R50.64] ;  /* 0x0100000032037fae */ /* 0x000fe4000b901c4e */
[----:B------:R-:W-:Y:S02]  /*0ad0*/  LOP3.LUT R16, R43, R16, RZ, 0xfc, !PT ;  /* 0x000000102b107212 */ /* 0x000fe400078efcff */
[----:B------:R-:W0:Y:S02]  /*0ae0*/  LDGDEPBAR ;  /* 0x00000000000079af */ /* 0x000e240000000000 */
[----:B------:R-:W-:Y:S01]  /*0af0*/  LEA R33, R16, UR10, 0x1 ;  /* 0x0000000a10217c11 */ /* 0x000fe2000f8e08ff */
[----:B------:R-:W-:Y:S06]  /*0b00*/  BAR.SYNC.DEFER_BLOCKING 0x0 ;  /* 0x0000000000007b1d */ /* 0x000fec0000010000 */
[----:B------:R-:W-:Y:S01]  /*0b10*/  @!PT LDS RZ, [RZ] ;  /* 0x00000000fffff984 */ /* 0x000fe20000000800 */
[----:B------:R-:W-:Y:S01]  /*0b20*/  @!PT LDS RZ, [RZ] ;  /* 0x00000000fffff984 */ /* 0x000fe20000000800 */
[----:B------:R-:W-:Y:S01]  /*0b30*/  @!PT LDS RZ, [RZ] ;  /* 0x00000000fffff984 */ /* 0x000fe20000000800 */
[----:B------:R1:W-:Y:S04]  /*0b40*/  LDGSTS.E.BYPASS.128 [R48+0x800], desc[UR14][R8.64+0x80] ;  /* 0x0080008008307fae */ /* 0x0003e8000b901c4e */
[----:B------:R-:W0:Y:S04]  /*0b50*/  LDGDEPBAR ;  /* 0x00000000000079af */ /* 0x000e280000000000 */
[----:B------:R-:W-:Y:S04]  /*0b60*/  LDGSTS.E.BYPASS.128 [R48+0x5000], desc[UR14][R64.64+0x80] ;  /* 0x0500008040307fae */ /* 0x000fe8000b901c4e */
[----:B------:R-:W-:Y:S01]  /*0b70*/  LDGSTS.E.BYPASS.128 [R2+0x5000], desc[UR14][R62.64+0x80] ;  /* 0x050000803e027fae */ /* 0x000fe2000b901c4e */
[----:B-1----:R-:W-:-:S02]  /*0b80*/  LOP3.LUT R9, R10, R45, RZ, 0xfc, !PT ;  /* 0x0000002d0a097212 */ /* 0x002fc400078efcff */
[----:B------:R-:W-:Y:S01]  /*0b90*/  LOP3.LUT R8, R47, 0x7, R0, 0x78, !PT ;  /* 0x000000072f087812 */ /* 0x000fe200078e7800 */
[----:B------:R-:W-:Y:S01]  /*0ba0*/  LDGSTS.E.BYPASS.128 [R44+0x5000], desc[UR14][R60.64+0x80] ;  /* 0x050000803c2c7fae */ /* 0x000fe2000b901c4e */
[----:B------:R-:W-:Y:S02]  /*0bb0*/  LOP3.LUT R10, R49, 0x7, R0, 0x78, !PT ;  /* 0x00000007310a7812 */ /* 0x000fe400078e7800 */
[----:B------:R-:W-:Y:S01]  /*0bc0*/  LOP3.LUT R9, R9, 0x7, R0, 0xf8, !PT ;  /* 0x0000000709097812 */ /* 0x000fe200078ef800 */
[----:B------:R-:W-:Y:S01]  /*0bd0*/  LDGSTS.E.BYPASS.128 [R7+0x5000], desc[UR14][R58.64+0x80] ;  /* 0x050000803a077fae */ /* 0x000fe2000b901c4e */
[----:B------:R-:W-:Y:S02]  /*0be0*/  IMAD.SHL.U32 R8, R8, 0x8, RZ ;  /* 0x0000000808087824 */ /* 0x000fe400078e00ff */
[----:B------:R-:W-:Y:S01]  /*0bf0*/  IMAD.SHL.U32 R10, R10, 0x8, RZ ;  /* 0x000000080a0a7824 */ /* 0x000fe200078e00ff */
[----:B------:R-:W-:Y:S01]  /*0c00*/  LDGSTS.E.BYPASS.128 [R6+0x5000], desc[UR14][R56.64+0x80] ;  /* 0x0500008038067fae */ /* 0x000fe2000b901c4e */
[----:B------:R-:W-:Y:S01]  /*0c10*/  IMAD.SHL.U32 R41, R9, 0x40, RZ ;  /* 0x0000004009297824 */ /* 0x000fe200078e00ff */
[----:B------:R-:W-:-:S02]  /*0c20*/  LOP3.LUT R8, R8, R43, RZ, 0xfc, !PT ;  /* 0x0000002b08087212 */ /* 0x000fc400078efcff */
[----:B------:R-:W-:Y:S02]  /*0c30*/  LDGSTS.E.BYPASS.128 [R5+0x5000], desc[UR14][R54.64+0x80] ;  /* 0x0500008036057fae */ /* 0x000fe4000b901c4e */
[C---:B------:R-:W-:Y:S02]  /*0c40*/  LOP3.LUT R10, R41.reuse, R10, RZ, 0xfc, !PT ;  /* 0x0000000a290a7212 */ /* 0x040fe400078efcff */
[----:B------:R-:W-:Y:S01]  /*0c50*/  LDGSTS.E.BYPASS.128 [R4+0x5000], desc[UR14][R52.64+0x80] ;  /* 0x0500008034047fae */ /* 0x000fe2000b901c4e */
[----:B------:R-:W-:Y:S02]  /*0c60*/  LEA R35, R8, UR10, 0x1 ;  /* 0x0000000a08237c11 */ /* 0x000fe4000f8e08ff */
[----:B------:R-:W-:Y:S01]  /*0c70*/  LEA R34, R10, UR10, 0x1 ;  /* 0x0000000a0a227c11 */ /* 0x000fe2000f8e08ff */
[----:B------:R-:W-:Y:S01]  /*0c80*/  LDGSTS.E.BYPASS.128 [R3+0x5000], desc[UR14][R50.64+0x80] ;  /* 0x0500008032037fae */ /* 0x000fe2000b901c4e */
[----:B------:R-:W-:-:S03]  /*0c90*/  LOP3.LUT R18, R41, R18, RZ, 0xfc, !PT ;  /* 0x0000001229127212 */ /* 0x000fc600078efcff */
[----:B------:R-:W0:Y:S01]  /*0ca0*/  LDGDEPBAR ;  /* 0x00000000000079af */ /* 0x000e220000000000 */
[----:B------:R-:W-:Y:S01]  /*0cb0*/  LEA R32, R18, UR10, 0x1 ;  /* 0x0000000a12207c11 */ /* 0x000fe2000f8e08ff */
[----:B------:R-:W-:-:S04]  /*0cc0*/  DEPBAR.LE SB0, 0x2 ;  /* 0x000080800000791a */ /* 0x000fc80000000000 */
[----:B------:R-:W-:Y:S06]  /*0cd0*/  BAR.SYNC.DEFER_BLOCKING 0x0 ;  /* 0x0000000000007b1d */ /* 0x000fec0000010000 */
[----:B------:R-:W-:Y:S04]  /*0ce0*/  LDSM.16.M88.4 R12, [R35] ;  /* 0x00000000230c783b */ /* 0x000fe80000000200 */
[----:B------:R-:W1:Y:S04]  /*0cf0*/  LDSM.16.M88.4 R24, [R34+0x1000] ;  /* 0x001000002218783b */ /* 0x000e680000000200 */
[----:B------:R-:W2:Y:S04]  /*0d00*/  LDSM.16.M88.4 R8, [R34+0x3000] ;  /* 0x003000002208783b */ /* 0x000ea80000000200 */
[----:B------:R-:W-:Y:S04]  /*0d10*/  LDSM.16.M88.4 R28, [R32+0x1000] ;  /* 0x00100000201c783b */ /* 0x000fe80000000200 */
[----:B------:R-:W-:Y:S01]  /*0d20*/  LDSM.16.M88.4 R16, [R32+0x3000] ;  /* 0x003000002010783b */ /* 0x000fe20000000200 */
[----:B-1----:R-:W-:Y:S06]  /*0d30*/  HMMA.16816.F32.BF16 R20, R12, R24, RZ ;  /* 0x000000180c14723c */ /* 0x002fec00000418ff */
[----:B------:R-:W-:Y:S06]  /*0d40*/  HMMA.16816.F32.BF16 R24, R12, R26, RZ ;  /* 0x0000001a0c18723c */ /* 0x000fec00000418ff */
[----:B--2---:R-:W-:Y:S06]  /*0d50*/  HMMA.16816.F32.BF16 R36, R12, R8, RZ ;  /* 0x000000080c24723c */ /* 0x004fec00000418ff */
[----:B------:R-:W-:Y:S01]  /*0d60*/  HMMA.16816.F32.BF16 R12, R12, R10, RZ ;  /* 0x0000000a0c0c723c */ /* 0x000fe200000418ff */
[----:B------:R-:W1:Y:S05]  /*0d70*/  LDSM.16.M88.4 R8, [R33] ;  /* 0x000000002108783b */ /* 0x000e6a0000000200 */
[----:B-1----:R-:W-:-:S12]  /*0d80*/  HMMA.16816.F32.BF16 R20, R8, R28, R20 ;  /* 0x0000001c0814723c */ /* 0x002fd80000041814 */
[----:B------:R-:W-:Y:S01]  /*0d90*/  HMMA.16816.F32.BF16 R36, R8, R16, R36 ;  /* 0x000000100824723c */ /* 0x000fe20000041824 */
[C---:B------:R-:W-:Y:S02]  /*0da0*/  LOP3.LUT R29, R49.reuse, 0x4, RZ, 0xfc, !PT ;  /* 0x00000004311d7812 */ /* 0x040fe400078efcff */
[----:B------:R-:W-:Y:S02]  /*0db0*/  LOP3.LUT R49, R49, 0x6, RZ, 0xfc, !PT ;  /* 0x0000000631317812 */ /* 0x000fe400078efcff */
[----:B------:R-:W-:Y:S01]  /*0dc0*/  LOP3.LUT R29, R29, 0x7, R0, 0x78, !PT ;  /* 0x000000071d1d7812 */ /* 0x000fe200078e7800 */
[----:B------:R-:W-:Y:S01]  /*0dd0*/  HMMA.16816.F32.BF16 R24, R8, R30, R24 ;  /* 0x0000001e0818723c */ /* 0x000fe20000041818 */
[----:B------:R-:W-:Y:S02]  /*0de0*/  LOP3.LUT R17, R47, 0x4, RZ, 0xfc, !PT ;  /* 0x000000042f117812 */ /* 0x000fe400078efcff */
[----:B------:R-:W-:Y:S01]  /*0df0*/  LOP3.LUT R49, R49, 0x7, R0, 0x78, !PT ;  /* 0x0000000731317812 */ /* 0x000fe200078e7800 */
[----:B------:R-:W-:Y:S01]  /*0e00*/  IMAD.SHL.U32 R28, R29, 0x8, RZ ;  /* 0x000000081d1c7824 */ /* 0x000fe200078e00ff */
[----:B------:R-:W-:Y:S01]  /*0e10*/  LOP3.LUT R17, R17, 0x7, R0, 0x78, !PT ;  /* 0x0000000711117812 */ /* 0x000fe200078e7800 */
[----:B------:R-:W-:Y:S03]  /*0e20*/  HMMA.16816.F32.BF16 R12, R8, R18, R12 ;  /* 0x00000012080c723c */ /* 0x000fe6000004180c */
[----:B------:R-:W-:Y:S01]  /*0e30*/  LOP3.LUT R28, R41, R28, RZ, 0xfc, !PT ;  /* 0x0000001c291c7212 */ /* 0x000fe200078efcff */
[----:B------:R-:W-:-:S03]  /*0e40*/  IMAD.SHL.U32 R16, R17, 0x8, RZ ;  /* 0x0000000811107824 */ /* 0x000fc600078e00ff */
[----:B------:R-:W-:Y:S02]  /*0e50*/  LEA R40, R28, UR10, 0x1 ;  /* 0x0000000a1c287c11 */ /* 0x000fe4000f8e08ff */
[----:B------:R-:W-:-:S03]  /*0e60*/  LOP3.LUT R16, R43, R16, RZ, 0xfc, !PT ;  /* 0x000000102b107212 */ /* 0x000fc600078efcff */
[----:B------:R-:W-:Y:S01]  /*0e70*/  LDSM.16.M88.4 R28, [R40+0x1000] ;  /* 0x00100000281c783b */ /* 0x000fe20000000200 */
[----:B------:R-:W-:-:S03]  /*0e80*/  LEA R42, R16, UR10, 0x1 ;  /* 0x0000000a102a7c11 */ /* 0x000fc6000f8e08ff */
[----:B------:R-:W-:Y:S04]  /*0e90*/  LDSM.16.M88.4 R16, [R40+0x3000] ;  /* 0x003000002810783b */ /* 0x000fe80000000200 */
[----:B------:R-:W1:Y:S02]  /*0ea0*/  LDSM.16.M88.4 R8, [R42] ;  /* 0x000000002a08783b */ /* 0x000e640000000200 */
[----:B-1----:R-:W-:Y:S06]  /*0eb0*/  HMMA.16816.F32.BF16 R20, R8, R28, R20 ;  /* 0x0000001c0814723c */ /* 0x002fec0000041814 */
[----:B------:R-:W-:Y:S01]  /*0ec0*/  HMMA.16816.F32.BF16 R24, R8, R30, R24 ;  /* 0x0000001e0818723c */ /* 0x000fe20000041818 */
[----:B------:R-:W-:-:S02]  /*0ed0*/  LOP3.LUT R29, R47, 0x6, RZ, 0xfc, !PT ;  /* 0x000000062f1d7812 */ /* 0x000fc400078efcff */
[----:B------:R-:W-:Y:S02]  /*0ee0*/  LOP3.LUT R47, R46, R47, RZ, 0xfc, !PT ;  /* 0x0000002f2e2f7212 */ /* 0x000fe400078efcff */
[----:B------:R-:W-:Y:S01]  /*0ef0*/  LOP3.LUT R29, R29, 0x7, R0, 0x78, !PT ;  /* 0x000000071d1d7812 */ /* 0x000fe200078e7800 */
[----:B------:R-:W-:Y:S01]  /*0f00*/  HMMA.16816.F32.BF16 R36, R8, R16, R36 ;  /* 0x000000100824723c */ /* 0x000fe20000041824 */
[----:B------:R-:W-:-:S03]  /*0f10*/  IMAD.SHL.U32 R30, R49, 0x8, RZ ;  /* 0x00000008311e7824 */ /* 0x000fc600078e00ff */
[----:B------:R-:W-:Y:S02]  /*0f20*/  IMAD.SHL.U32 R28, R29, 0x8, RZ ;  /* 0x000000081d1c7824 */ /* 0x000fe400078e00ff */
[----:B------:R-:W-:Y:S01]  /*0f30*/  LOP3.LUT R41, R41, R30, RZ, 0xfc, !PT ;  /* 0x0000001e29297212 */ /* 0x000fe200078efcff */
[----:B------:R-:W-:Y:S01]  /*0f40*/  HMMA.16816.F32.BF16 R12, R8, R18, R12 ;  /* 0x00000012080c723c */ /* 0x000fe2000004180c */
[----:B------:R-:W-:Y:S02]  /*0f50*/  LOP3.LUT R17, R0, 0x7, RZ, 0xc0, !PT ;  /* 0x0000000700117812 */ /* 0x000fe400078ec0ff */
[----:B------:R-:W-:Y:S02]  /*0f60*/  LOP3.LUT R43, R43, R28, RZ, 0xfc, !PT ;  /* 0x0000001c2b2b7212 */ /* 0x000fe400078efcff */
[----:B------:R-:W-:Y:S01]  /*0f70*/  LEA R41, R41, UR10, 0x1 ;  /* 0x0000000a29297c11 */ /* 0x000fe2000f8e08ff */
[----:B------:R-:W-:Y:S01]  /*0f80*/  IMAD.WIDE.U32 R66, R17, 0x10, R66 ;  /* 0x0000001011427825 */ /* 0x000fe200078e0042 */
[----:B------:R-:W-:-:S03]  /*0f90*/  LEA R43, R43, UR10, 0x1 ;  /* 0x0000000a2b2b7c11 */ /* 0x000fc6000f8e08ff */
[----:B------:R-:W-:Y:S04]  /*0fa0*/  LDSM.16.M88.4 R28, [R41+0x1000] ;  /* 0x00100000291c783b */ /* 0x000fe80000000200 */
[----:B------:R-:W1:Y:S04]  /*0fb0*/  LDSM.16.M88.4 R8, [R43] ;  /* 0x000000002b08783b */ /* 0x000e680000000200 */
[----:B------:R-:W2:Y:S01]  /*0fc0*/  LDSM.16.M88.4 R16, [R41+0x3000] ;  /* 0x003000002910783b */ /* 0x000ea20000000200 */
[----:B------:R-:W-:Y:S06]  /*0fd0*/  BAR.SYNC.DEFER_BLOCKING 0x0 ;  /* 0x0000000000007b1d */ /* 0x000fec0000010000 */
[----:B------:R-:W-:Y:S01]  /*0fe0*/  @!PT LDS RZ, [RZ] ;  /* 0x00000000fffff984 */ /* 0x000fe20000000800 */
[----:B------:R-:W-:Y:S01]  /*0ff0*/  @!PT LDS RZ, [RZ] ;  /* 0x00000000fffff984 */ /* 0x000fe20000000800 */
[----:B------:R-:W-:Y:S01]  /*1000*/  @!PT LDS RZ, [RZ] ;  /* 0x00000000fffff984 */ /* 0x000fe20000000800 */
[----:B------:R-:W-:Y:S04]  /*1010*/  LDGSTS.E.BYPASS.128 [R48], desc[UR14][R66.64+0x100] ;  /* 0x0000010042307fae */ /* 0x000fe8000b901c4e */
[----:B------:R-:W0:Y:S04]  /*1020*/  LDGDEPBAR ;  /* 0x00000000000079af */ /* 0x000e280000000000 */
[----:B------:R-:W-:Y:S01]  /*1030*/  LDGSTS.E.BYPASS.128 [R48+0x1000], desc[UR14][R64.64+0x100] ;  /* 0x0100010040307fae */ /* 0x000fe2000b901c4e */
[----:B-1----:R-:W-:Y:S03]  /*1040*/  HMMA.16816.F32.BF16 R20, R8, R28, R20 ;  /* 0x0000001c0814723c */ /* 0x002fe60000041814 */
[----:B------:R-:W-:Y:S03]  /*1050*/  LDGSTS.E.BYPASS.128 [R2+0x1000], desc[UR14][R62.64+0x100] ;  /* 0x010001003e027fae */ /* 0x000fe6000b901c4e */
[----:B------:R-:W-:Y:S01]  /*1060*/  HMMA.16816.F32.BF16 R24, R8, R30, R24 ;  /* 0x0000001e0818723c */ /* 0x000fe20000041818 */
[----:B------:R-:W-:Y:S04]  /*1070*/  LDGSTS.E.BYPASS.128 [R44+0x1000], desc[UR14][R60.64+0x100] ;  /* 0x010001003c2c7fae */ /* 0x000fe8000b901c4e */
[----:B------:R-:W-:Y:S01]  /*1080*/  LDGSTS.E.BYPASS.128 [R7+0x1000], desc[UR14][R58.64+0x100] ;  /* 0x010001003a077fae */ /* 0x000fe2000b901c4e */
[----:B--2---:R-:W-:Y:S03]  /*1090*/  HMMA.16816.F32.BF16 R36, R8, R16, R36 ;  /* 0x000000100824723c */ /* 0x004fe60000041824 */
[----:B------:R-:W-:Y:S03]  /*10a0*/  LDGSTS.E.BYPASS.128 [R6+0x1000], desc[UR14][R56.64+0x100] ;  /* 0x0100010038067fae */ /* 0x000fe6000b901c4e */
[----:B------:R-:W-:Y:S01]  /*10b0*/  HMMA.16816.F32.BF16 R12, R8, R18, R12 ;  /* 0x00000012080c723c */ /* 0x000fe2000004180c */
[----:B------:R-:W-:Y:S04]  /*10c0*/  LDGSTS.E.BYPASS.128 [R5+0x1000], desc[UR14][R54.64+0x100] ;  /* 0x0100010036057fae */ /* 0x000fe8000b901c4e */
[----:B------:R-:W-:Y:S04]  /*10d0*/  LDGSTS.E.BYPASS.128 [R4+0x1000], desc[UR14][R52.64+0x100] ;  /* 0x0100010034047fae */ /* 0x000fe8000b901c4e */
[----:B------:R-:W-:Y:S04]  /*10e0*/  LDGSTS.E.BYPASS.128 [R3+0x1000], desc[UR14][R50.64+0x100] ;  /* 0x0100010032037fae */ /* 0x000fe8000b901c4e */
[----:B------:R-:W0:Y:S01]  /*10f0*/  LDGDEPBAR ;  /* 0x00000000000079af */ /* 0x000e220000000000 */
[----:B------:R-:W-:-:S04]  /*1100*/  DEPBAR.LE SB0, 0x2 ;  /* 0x000080800000791a */ /* 0x000fc80000000000 */
[----:B------:R-:W-:Y:S06]  /*1110*/  BAR.SYNC.DEFER_BLOCKING 0x0 ;  /* 0x0000000000007b1d */ /* 0x000fec0000010000 */
[----:B------:R-:W-:Y:S04]  /*1120*/  LDSM.16.M88.4 R8, [R35+0x800] ;  /* 0x000800002308783b */ /* 0x000fe80000000200 */
[----:B------:R-:W1:Y:S04]  /*1130*/  LDSM.16.M88.4 R28, [R34+0x5000] ;  /* 0x00500000221c783b */ /* 0x000e680000000200 */
[----:B------:R-:W2:Y:S01]  /*1140*/  LDSM.16.M88.4 R16, [R34+0x7000] ;  /* 0x007000002210783b */ /* 0x000ea20000000200 */
[----:B-1----:R-:W-:Y:S06]  /*1150*/  HMMA.16816.F32.BF16 R20, R8, R28, R20 ;  /* 0x0000001c0814723c */ /* 0x002fec0000041814 */
[----:B------:R-:W-:Y:S01]  /*1160*/  HMMA.16816.F32.BF16 R24, R8, R30, R24 ;  /* 0x0000001e0818723c */ /* 0x000fe20000041818 */
[----:B------:R-:W-:Y:S05]  /*1170*/  LDSM.16.M88.4 R28, [R32+0x5000] ;  /* 0x00500000201c783b */ /* 0x000fea0000000200 */
[----:B--2---:R-:W-:Y:S06]  /*1180*/  HMMA.16816.F32.BF16 R36, R8, R16, R36 ;  /* 0x000000100824723c */ /* 0x004fec0000041824 */
[----:B------:R-:W-:Y:S01]  /*1190*/  HMMA.16816.F32.BF16 R12, R8, R18, R12 ;  /* 0x00000012080c723c */ /* 0x000fe2000004180c */
        /* <DEDUP_REMOVED lines=16> */
[----:B------:R-:W-:Y:S06]  /*12a0*/  BAR.SYNC.DEFER_BLOCKING 0x0 ;  /* 0x0000000000007b1d */ /* 0x000fec0000010000 */
[----:B------:R-:W-:Y:S01]  /*12b0*/  @!PT LDS RZ, [RZ] ;  /* 0x00000000fffff984 */ /* 0x000fe20000000800 */
[----:B------:R-:W-:Y:S01]  /*12c0*/  @!PT LDS RZ, [RZ] ;  /* 0x00000000fffff984 */ /* 0x000fe20000000800 */
[----:B------:R-:W-:Y:S01]  /*12d0*/  @!PT LDS RZ, [RZ] ;  /* 0x00000000fffff984 */ /* 0x000fe20000000800 */
[----:B------:R-:W-:Y:S04]  /*12e0*/  LDGSTS.E.BYPASS.128 [R48+0x800], desc[UR14][R66.64+0x180] ;  /* 0x0080018042307fae */ /* 0x000fe8000b901c4e */
        /* <DEDUP_REMOVED lines=16> */
[----:B------:R-:W-:Y:S04]  /*13f0*/  LDSM.16.M88.4 R8, [R35] ;  /* 0x000000002308783b */ /* 0x000fe80000000200 */
[----:B------:R-:W1:Y:S04]  /*1400*/  LDSM.16.M88.4 R28, [R34+0x1000] ;  /* 0x00100000221c783b */ /* 0x000e680000000200 */
[----:B------:R-:W2:Y:S01]  /*1410*/  LDSM.16.M88.4 R16, [R34+0x3000] ;  /* 0x003000002210783b */ /* 0x000ea20000000200 */
[----:B-1----:R-:W-:Y:S06]  /*1420*/  HMMA.16816.F32.BF16 R20, R8, R28, R20 ;  /* 0x0000001c0814723c */ /* 0x002fec0000041814 */
[----:B------:R-:W-:Y:S01]  /*1430*/  HMMA.16816.F32.BF16 R24, R8, R30, R24 ;  /* 0x0000001e0818723c */ /* 0x000fe20000041818 */
[----:B------:R-:W-:Y:S05]  /*1440*/  LDSM.16.M88.4 R28, [R32+0x1000] ;  /* 0x00100000201c783b */ /* 0x000fea0000000200 */
[----:B--2---:R-:W-:Y:S06]  /*1450*/  HMMA.16816.F32.BF16 R36, R8, R16, R36 ;  /* 0x000000100824723c */ /* 0x004fec0000041824 */
[----:B------:R-:W-:Y:S01]  /*1460*/  HMMA.16816.F32.BF16 R12, R8, R18, R12 ;  /* 0x00000012080c723c */ /* 0x000fe2000004180c */
[----:B------:R-:W1:Y:S04]  /*1470*/  LDSM.16.M88.4 R8, [R33] ;  /* 0x000000002108783b */ /* 0x000e680000000200 */
        /* <DEDUP_REMOVED lines=379> */
[----:B------:R-:W-:Y:S04]  /*2c30*/  LDGSTS.E.BYPASS.128 [R48], desc[UR14][R66.64+0x600], !PT ;  /* 0x0000060042307fae */ /* 0x000fe8000f901c4e */
[----:B------:R-:W0:Y:S04]  /*2c40*/  LDGDEPBAR ;  /* 0x00000000000079af */ /* 0x000e280000000000 */
[----:B------:R-:W-:Y:S01]  /*2c50*/  LDGSTS.E.BYPASS.128 [R48+0x1000], desc[UR14][R64.64+0x600], !PT ;  /* 0x0100060040307fae */ /* 0x000fe2000f901c4e */
[----:B-1----:R-:W-:Y:S03]  /*2c60*/  HMMA.16816.F32.BF16 R20, R8, R28, R20 ;  /* 0x0000001c0814723c */ /* 0x002fe60000041814 */
[----:B------:R-:W-:Y:S03]  /*2c70*/  LDGSTS.E.BYPASS.128 [R2+0x1000], desc[UR14][R62.64+0x600], !PT ;  /* 0x010006003e027fae */ /* 0x000fe6000f901c4e */
[----:B------:R-:W-:Y:S01]  /*2c80*/  HMMA.16816.F32.BF16 R24, R8, R30, R24 ;  /* 0x0000001e0818723c */ /* 0x000fe20000041818 */
[----:B------:R-:W-:Y:S04]  /*2c90*/  LDGSTS.E.BYPASS.128 [R44+0x1000], desc[UR14][R60.64+0x600], !PT ;  /* 0x010006003c2c7fae */ /* 0x000fe8000f901c4e */
[----:B------:R-:W-:Y:S01]  /*2ca0*/  LDGSTS.E.BYPASS.128 [R7+0x1000], desc[UR14][R58.64+0x600], !PT ;  /* 0x010006003a077fae */ /* 0x000fe2000f901c4e */
[----:B--2---:R-:W-:Y:S03]  /*2cb0*/  HMMA.16816.F32.BF16 R36, R8, R16, R36 ;  /* 0x000000100824723c */ /* 0x004fe60000041824 */
[----:B------:R-:W-:Y:S03]  /*2cc0*/  LDGSTS.E.BYPASS.128 [R6+0x1000], desc[UR14][R56.64+0x600], !PT ;  /* 0x0100060038067fae */ /* 0x000fe6000f901c4e */
[----:B------:R-:W-:Y:S01]  /*2cd0*/  HMMA.16816.F32.BF16 R12, R8, R18, R12 ;  /* 0x00000012080c723c */ /* 0x000fe2000004180c */
[----:B------:R-:W-:Y:S04]  /*2ce0*/  LDGSTS.E.BYPASS.128 [R5+0x1000], desc[UR14][R54.64+0x600], !PT ;  /* 0x0100060036057fae */ /* 0x000fe8000f901c4e */
[----:B------:R-:W-:Y:S04]  /*2cf0*/  LDGSTS.E.BYPASS.128 [R4+0x1000], desc[UR14][R52.64+0x600], !PT ;  /* 0x0100060034047fae */ /* 0x000fe8000f901c4e */
[----:B------:R-:W-:Y:S04]  /*2d00*/  LDGSTS.E.BYPASS.128 [R3+0x1000], desc[UR14][R50.64+0x600], !PT ;  /* 0x0100060032037fae */ /* 0x000fe8000f901c4e */
        /* <DEDUP_REMOVED lines=11> */
[----:B------:R-:W-:Y:S04]  /*2dc0*/  LDSM.16.M88.4 R16, [R33+0x800] ;  /* 0x000800002110783b */ /* 0x000fe80000000200 */
[----:B------:R-:W1:Y:S04]  /*2dd0*/  LDSM.16.M88.4 R8, [R32+0x5000] ;  /* 0x005000002008783b */ /* 0x000e680000000200 */
[----:B------:R-:W2:Y:S01]  /*2de0*/  LDSM.16.M88.4 R32, [R32+0x7000] ;  /* 0x007000002020783b */ /* 0x000ea20000000200 */
[----:B-1----:R-:W-:Y:S06]  /*2df0*/  HMMA.16816.F32.BF16 R20, R16, R8, R20 ;  /* 0x000000081014723c */ /* 0x002fec0000041814 */
[----:B------:R-:W-:Y:S01]  /*2e00*/  HMMA.16816.F32.BF16 R24, R16, R10, R24 ;  /* 0x0000000a1018723c */ /* 0x000fe20000041818 */
[----:B------:R-:W1:Y:S05]  /*2e10*/  LDSM.16.M88.4 R8, [R42+0x800] ;  /* 0x000800002a08783b */ /* 0x000e6a0000000200 */
[----:B--2---:R-:W-:Y:S06]  /*2e20*/  HMMA.16816.F32.BF16 R36, R16, R32, R36 ;  /* 0x000000201024723c */ /* 0x004fec0000041824 */
[----:B------:R-:W-:Y:S01]  /*2e30*/  HMMA.16816.F32.BF16 R12, R16, R34, R12 ;  /* 0x00000022100c723c */ /* 0x000fe2000004180c */
[----:B------:R-:W2:Y:S04]  /*2e40*/  LDSM.16.M88.4 R16, [R40+0x7000] ;  /* 0x007000002810783b */ /* 0x000ea80000000200 */
[----:B------:R-:W-:Y:S01]  /*2e50*/  LDSM.16.M88.4 R32, [R41+0x5000] ;  /* 0x005000002920783b */ /* 0x000fe20000000200 */
[----:B-1----:R-:W-:Y:S06]  /*2e60*/  HMMA.16816.F32.BF16 R20, R8, R28, R20 ;  /* 0x0000001c0814723c */ /* 0x002fec0000041814 */
[----:B------:R-:W-:Y:S01]  /*2e70*/  HMMA.16816.F32.BF16 R24, R8, R30, R24 ;  /* 0x0000001e0818723c */ /* 0x000fe20000041818 */
[----:B------:R-:W1:Y:S04]  /*2e80*/  LDSM.16.M88.4 R28, [R43+0x800] ;  /* 0x000800002b1c783b */ /* 0x000e680000000200 */
[----:B------:R-:W3:Y:S01]  /*2e90*/  LDSM.16.M88.4 R40, [R41+0x7000] ;  /* 0x007000002928783b */ /* 0x000ee20000000200 */
[----:B--2---:R-:W-:Y:S01]  /*2ea0*/  HMMA.16816.F32.BF16 R36, R8, R16, R36 ;  /* 0x000000100824723c */ /* 0x004fe20000041824 */
[----:B------:R-:W-:Y:S05]  /*2eb0*/  BAR.SYNC.DEFER_BLOCKING 0x0 ;  /* 0x0000000000007b1d */ /* 0x000fea0000010000 */
[----:B------:R-:W-:Y:S01]  /*2ec0*/  HMMA.16816.F32.BF16 R12, R8, R18, R12 ;  /* 0x00000012080c723c */ /* 0x000fe2000004180c */
[----:B------:R-:W-:-:S06]  /*2ed0*/  IMAD.SHL.U32 R16, R0, 0x8, RZ ;  /* 0x0000000800107824 */ /* 0x000fcc00078e00ff */
[----:B------:R-:W-:Y:S01]  /*2ee0*/  IABS R9, UR13 ;  /* 0x0000000d00097c13 */ /* 0x000fe20008000000 */
[----:B------:R-:W-:-:S03]  /*2ef0*/  IMAD.SHL.U32 R8, R0, 0x2, RZ ;  /* 0x0000000200087824 */ /* 0x000fc600078e00ff */
[----:B------:R-:W-:Y:S02]  /*2f00*/  R2UR UR12, R9 ;  /* 0x00000000090c72ca */ /* 0x000fe400000e0000 */
[----:B------:R-:W-:Y:S02]  /*2f10*/  LOP3.LUT R9, R0, 0x1f, RZ, 0xc0, !PT ;  /* 0x0000001f00097812 */ /* 0x000fe400078ec0ff */
[----:B------:R-:W-:Y:S02]  /*2f20*/  LOP3.LUT R8, R45, 0x6, R8, 0xf8, !PT ;  /* 0x000000062d087812 */ /* 0x000fe400078ef808 */
[----:B------:R-:W-:Y:S01]  /*2f30*/  SHF.R.U32.HI R0, RZ, 0x4, R0 ;  /* 0x00000004ff007819 */ /* 0x000fe20000011600 */
[----:B------:R-:W-:Y:S01]  /*2f40*/  @!PT LDS RZ, [RZ] ;  /* 0x00000000fffff984 */ /* 0x000fe20000000800 */
[----:B------:R-:W-:Y:S01]  /*2f50*/  @!PT LDS RZ, [RZ] ;  /* 0x00000000fffff984 */ /* 0x000fe20000000800 */
[----:B------:R-:W-:Y:S01]  /*2f60*/  @!PT LDS RZ, [RZ] ;  /* 0x00000000fffff984 */ /* 0x000fe20000000800 */
[----:B------:R-:W-:Y:S03]  /*2f70*/  LDGSTS.E.BYPASS.128 [R48+0x800], desc[UR14][R66.64+0x680], !PT ;  /* 0x0080068042307fae */ /* 0x000fe6000f901c4e */
[----:B------:R-:W-:-:S03]  /*2f80*/  SGXT.U32 R0, R0, 0x3 ;  /* 0x000000030000781a */ /* 0x000fc60000000000 */
[----:B------:R-:W-:Y:S01]  /*2f90*/  UIMAD.WIDE.U32 UR4, UR9, UR12, URZ ;  /* 0x0000000c090472a5 */ /* 0x000fe2000f8e003f */
[----:B------:R-:W0:Y:S03]  /*2fa0*/  LDGDEPBAR ;  /* 0x00000000000079af */ /* 0x000e260000000000 */
[----:B------:R-:W-:Y:S01]  /*2fb0*/  UIMAD UR5, UR5, UR11, UR12 ;  /* 0x0000000b050572a4 */ /* 0x000fe2000f8e020c */
[----:B------:R-:W-:Y:S01]  /*2fc0*/  LDGSTS.E.BYPASS.128 [R48+0x5000], desc[UR14][R64.64+0x680], !PT ;  /* 0x0500068040307fae */ /* 0x000fe2000f901c4e */
[----:B-1----:R-:W-:Y:S02]  /*2fd0*/  HMMA.16816.F32.BF16 R20, R28, R32, R20 ;  /* 0x000000201c14723c */ /* 0x002fe40000041814 */
[----:B------:R-:W-:Y:S01]  /*2fe0*/  UISETP.GT.U32.AND UP1, UPT, UR16, UR5, UPT ;  /* 0x000000051000728c */ /* 0x000fe2000bf24070 */
[----:B------:R1:W-:Y:S03]  /*2ff0*/  LDGSTS.E.BYPASS.128 [R2+0x5000], desc[UR14][R62.64+0x680], !PT ;  /* 0x050006803e027fae */ /* 0x0003e6000f901c4e */
[----:B------:R-:W-:Y:S01]  /*3000*/  HMMA.16816.F32.BF16 R24, R28, R34, R24 ;  /* 0x000000221c18723c */ /* 0x000fe20000041818 */
[----:B------:R-:W-:Y:S04]  /*3010*/  LDGSTS.E.BYPASS.128 [R44+0x5000], desc[UR14][R60.64+0x680], !PT ;  /* 0x050006803c2c7fae */ /* 0x000fe8000f901c4e */
[----:B------:R4:W-:Y:S01]  /*3020*/  LDGSTS.E.BYPASS.128 [R7+0x5000], desc[UR14][R58.64+0x680], !PT ;  /* 0x050006803a077fae */ /* 0x0009e2000f901c4e */
[----:B---3--:R-:W-:Y:S01]  /*3030*/  HMMA.16816.F32.BF16 R36, R28, R40, R36 ;  /* 0x000000281c24723c */ /* 0x008fe20000041824 */
[----:B------:R-:W-:-:S02]  /*3040*/  @!UP1 UIADD3 UR5, UR5, -UR16, URZ ;  /* 0x8000001005059290 */ /* 0x000fc4000fffe03f */
[----:B------:R-:W-:Y:S01]  /*3050*/  LDGSTS.E.BYPASS.128 [R6+0x5000], desc[UR14][R56.64+0x680], !PT ;  /* 0x0500068038067fae */ /* 0x000fe2000f901c4e */
[----:B-1----:R-:W-:Y:S01]  /*3060*/  LOP3.LUT R2, R16, 0x78, RZ, 0xc0, !PT ;  /* 0x0000007810027812 */ /* 0x002fe200078ec0ff */
[----:B------:R-:W-:Y:S01]  /*3070*/  UISETP.GT.U32.AND UP1, UPT, UR16, UR5, UPT ;  /* 0x000000051000728c */ /* 0x000fe2000bf24070 */
[----:B------:R-:W-:Y:S01]  /*3080*/  HMMA.16816.F32.BF16 R12, R28, R42, R12 ;  /* 0x0000002a1c0c723c */ /* 0x000fe2000004180c */
[----:B------:R1:W-:Y:S02]  /*3090*/  LDGSTS.E.BYPASS.128 [R5+0x5000], desc[UR14][R54.64+0x680], !PT ;  /* 0x0500068036057fae */ /* 0x0003e4000f901c4e */
[----:B------:R-:W-:Y:S02]  /*30a0*/  IMAD R2, R47, 0x88, R2 ;  /* 0x000000882f027824 */ /* 0x000fe400078e0202 */
[----:B------:R3:W-:Y:S01]  /*30b0*/  LDGSTS.E.BYPASS.128 [R4+0x5000], desc[UR14][R52.64+0x680], !PT ;  /* 0x0500068034047fae */ /* 0x0007e2000f901c4e */
[----:B------:R-:W-:Y:S01]  /*30c0*/  F2FP.BF16.F32.PACK_AB R20, R21, R20 ;  /* 0x000000141514723e */ /* 0x000fe200000010ff */
[----:B----4-:R-:W-:Y:S01]  /*30d0*/  IMAD.U32 R7, RZ, RZ, UR7 ;  /* 0x00000007ff077e24 */ /* 0x010fe2000f8e00ff */
[----:B------:R-:W-:Y:S01]  /*30e0*/  F2FP.BF16.F32.PACK_AB R22, R23, R22 ;  /* 0x000000161716723e */ /* 0x000fe200000010ff */
[----:B------:R4:W-:Y:S01]  /*30f0*/  LDGSTS.E.BYPASS.128 [R3+0x5000], desc[UR14][R50.64+0x680], !PT ;  /* 0x0500068032037fae */ /* 0x0009e2000f901c4e */
[----:B------:R-:W-:-:S02]  /*3100*/  @!UP1 UIADD3 UR5, UR5, -UR16, URZ ;  /* 0x8000001005059290 */ /* 0x000fc4000fffe03f */
[----:B------:R-:W-:Y:S01]  /*3110*/  F2FP.BF16.F32.PACK_AB R24, R25, R24 ;  /* 0x000000181918723e */ /* 0x000fe200000010ff */
[----:B------:R-:W0:Y:S01]  /*3120*/  LDGDEPBAR ;  /* 0x00000000000079af */ /* 0x000e220000000000 */
[----:B-1----:R-:W-:Y:S01]  /*3130*/  SHF.R.U32.HI R5, RZ, 0x2, R9 ;  /* 0x00000002ff057819 */ /* 0x002fe20000011609 */
[----:B------:R-:W-:Y:S01]  /*3140*/  @!UP2 UIADD3 UR5, -UR5, URZ, URZ ;  /* 0x0000003f0505a290 */ /* 0x000fe2000fffe13f */
[----:B------:R-:W-:Y:S02]  /*3150*/  F2FP.BF16.F32.PACK_AB R26, R27, R26 ;  /* 0x0000001a1b1a723e */ /* 0x000fe400000010ff */
[----:B------:R-:W-:Y:S01]  /*3160*/  F2FP.BF16.F32.PACK_AB R36, R37, R36 ;  /* 0x000000242524723e */ /* 0x000fe200000010ff */
[----:B------:R-:W-:Y:S01]  /*3170*/  IMAD R5, R5, 0x88, R8 ;  /* 0x0000008805057824 */ /* 0x000fe200078e0208 */
[----:B------:R-:W-:Y:S01]  /*3180*/  F2FP.BF16.F32.PACK_AB R38, R39, R38 ;  /* 0x000000262726723e */ /* 0x000fe200000010ff */
[----:B------:R-:W-:Y:S01]  /*3190*/  USEL UR5, UR8, UR5, !UP0 ;  /* 0x0000000508057287 */ /* 0x000fe2000c000000 */
[----:B---3--:R-:W-:-:S02]  /*31a0*/  LEA R4, R2, UR10, 0x1 ;  /* 0x0000000a02047c11 */ /* 0x008fc4000f8e08ff */
[----:B------:R-:W-:Y:S01]  /*31b0*/  F2FP.BF16.F32.PACK_AB R12, R13, R12 ;  /* 0x0000000c0d0c723e */ /* 0x000fe200000010ff */
[----:B----4-:R-:W1:Y:S01]  /*31c0*/  LDC.64 R2, c[0x0][0x220] ;  /* 0x00008800ff027b82 */ /* 0x010e620000000a00 */
[----:B------:R-:W-:Y:S01]  /*31d0*/  F2FP.BF16.F32.PACK_AB R14, R15, R14 ;  /* 0x0000000e0f0e723e */ /* 0x000fe200000010ff */
[----:B------:R-:W-:Y:S01]  /*31e0*/  ULEA UR5, UR6, UR5, 0x3 ;  /* 0x0000000506057291 */ /* 0x000fe2000f8e183f */
[----:B------:R-:W-:-:S03]  /*31f0*/  LEA R5, R5, UR10, 0x1 ;  /* 0x0000000a05057c11 */ /* 0x000fc6000f8e08ff */
[----:B------:R-:W-:Y:S01]  /*3200*/  USHF.L.U32 UR5, UR5, 0x4, URZ ;  /* 0x0000000405057899 */ /* 0x000fe2000800063f */
[----:B------:R-:W-:-:S04]  /*3210*/  DEPBAR.LE SB0, 0x2 ;  /* 0x000080800000791a */ /* 0x000fc80000000000 */
[----:B------:R-:W-:Y:S01]  /*3220*/  BAR.SYNC.DEFER_BLOCKING 0x0 ;  /* 0x0000000000007b1d */ /* 0x000fe20000010000 */
[----:B------:R-:W-:-:S05]  /*3230*/  LOP3.LUT R0, R0, UR5, RZ, 0xfc, !PT ;  /* 0x0000000500007c12 */ /* 0x000fca000f8efcff */
[----:B------:R-:W-:-:S04]  /*3240*/  DEPBAR.LE SB0, 0x0 ;  /* 0x000080000000791a */ /* 0x000fc80000000000 */
[----:B------:R-:W-:Y:S06]  /*3250*/  BAR.SYNC.DEFER_BLOCKING 0x0 ;  /* 0x0000000000007b1d */ /* 0x000fec0000010000 */
[----:B------:R-:W-:Y:S04]  /*3260*/  STS [R5], R20 ;  /* 0x0000001405007388 */ /* 0x000fe80000000800 */
[----:B------:R-:W-:Y:S04]  /*3270*/  STS [R5+0x880], R22 ;  /* 0x0008801605007388 */ /* 0x000fe80000000800 */
[----:B------:R-:W-:Y:S04]  /*3280*/  STS [R5+0x40], R24 ;  /* 0x0000401805007388 */ /* 0x000fe80000000800 */
[----:B------:R-:W-:Y:S04]  /*3290*/  STS [R5+0x8c0], R26 ;  /* 0x0008c01a05007388 */ /* 0x000fe80000000800 */
[----:B------:R-:W-:Y:S04]  /*32a0*/  STS [R5+0x80], R36 ;  /* 0x0000802405007388 */ /* 0x000fe80000000800 */
[----:B------:R-:W-:Y:S04]  /*32b0*/  STS [R5+0x900], R38 ;  /* 0x0009002605007388 */ /* 0x000fe80000000800 */
[----:B------:R-:W-:Y:S04]  /*32c0*/  STS [R5+0xc0], R12 ;  /* 0x0000c00c05007388 */ /* 0x000fe80000000800 */
[----:B------:R3:W-:Y:S01]  /*32d0*/  STS [R5+0x940], R14 ;  /* 0x0009400e05007388 */ /* 0x0007e20000000800 */
[----:B------:R-:W-:Y:S01]  /*32e0*/  BAR.SYNC.DEFER_BLOCKING 0x0 ;  /* 0x0000000000007b1d */ /* 0x000fe20000010000 */
[----:B---3--:R-:W-:-:S04]  /*32f0*/  LOP3.LUT R5, R7, 0x78, R16, 0xf8, !PT ;  /* 0x0000007807057812 */ /* 0x008fc800078ef810 */
[C---:B------:R-:W-:Y:S01]  /*3300*/  ISETP.GE.AND P0, PT, R5.reuse, 0xc00, PT ;  /* 0x00000c000500780c */ /* 0x040fe20003f06270 */
[----:B-1----:R-:W-:-:S03]  /*3310*/  IMAD.WIDE R2, R5, 0x2, R2 ;  /* 0x0000000205027825 */ /* 0x002fc600078e0202 */
[----:B------:R-:W-:Y:S02]  /*3320*/  ISETP.LT.AND P1, PT, R0, 0x1, !P0 ;  /* 0x000000010000780c */ /* 0x000fe40004721270 */
[----:B------:R-:W-:Y:S01]  /*3330*/  ISETP.GT.AND P0, PT, RZ, UR5, !P0 ;  /* 0x00000005ff007c0c */ /* 0x000fe2000c704270 */
[----:B------:R-:W1:Y:S10]  /*3340*/  LDS.128 R8, [R4] ;  /* 0x0000000004087984 */ /* 0x000e740000000c00 */
[----:B-1----:R2:W-:Y:S02]  /*3350*/  @P1 STG.E.128 desc[UR14][R2.64], R8 ;  /* 0x0000000802001986 */ /* 0x0025e4000c101d0e */
[----:B------:R-:W-:Y:S05]  /*3360*/  @!P0 EXIT ;  /* 0x000000000000894d */ /* 0x000fea0003800000 */
[----:B--2---:R-:W1:Y:S04]  /*3370*/  LDS.128 R4, [R4+0x880] ;  /* 0x0008800004047984 */ /* 0x004e680000000c00 */
[----:B-1----:R-:W-:Y:S01]  /*3380*/  STG.E.128 desc[UR14][R2.64], R4 ;  /* 0x0000000402007986 */ /* 0x002fe2000c101d0e */
[----:B------:R-:W-:Y:S05]  /*3390*/  EXIT ;  /* 0x000000000000794d */ /* 0x000fea0003800000 */
.L_x_0:
[----:B------:R-:W-:-:S00]  /*33a0*/  BRA `(.L_x_0) ;  /* 0xfffffffc00fc7947 */ /* 0x000fc0000383ffff */
[----:B------:R-:W-:-:S00]  /*33b0*/  NOP ;  /* 0x0000000000007918 */ /* 0x000fc00000000000 */
        /* <DEDUP_REMOVED lines=12> */
.L_x_1:


//--------------------- .nv.shared.triton_mm      --------------------------
	.section	.nv.shared.triton_mm,"aw",@nobits
	.sectionflags	@""
	.align	16
	.zero		1024


//--------------------- .nv.constant0.triton_mm   --------------------------
	.section	.nv.constant0.triton_mm,"a",@progbits
	.sectionflags	@""
	.align	4
.nv.constant0.triton_mm:
	.zero		552
